//
// Generated by NVIDIA NVVM Compiler
//
// Compiler Build ID: CL-36424714
// Cuda compilation tools, release 13.0, V13.0.88
// Based on NVVM 20.0.0
//

.version 9.0
.target sm_100
.address_size 64

	// .globl	_Z10reduction1Pii
.func  (.param .b64 func_retval0) __internal_accurate_pow
(
	.param .b64 __internal_accurate_pow_param_0
)
;

.visible .entry _Z10reduction1Pii(
	.param .u64 .ptr .align 1 _Z10reduction1Pii_param_0,
	.param .u32 _Z10reduction1Pii_param_1
)
{
	.reg .pred 	%p<34>;
	.reg .b32 	%r<62>;
	.reg .b64 	%rd<25>;
	.reg .b64 	%fd<89>;

	ld.param.u64 	%rd3, [_Z10reduction1Pii_param_0];
	cvta.to.global.u64 	%rd1, %rd3;
	mov.f64 	%fd4, 0d4000000000000000;
	{
	.reg .b32 %temp; 
	mov.b64 	{%temp, %r1}, %fd4;
	}
	mov.u32 	%r2, %tid.x;
	mul.wide.u32 	%rd4, %r2, 4;
	add.s64 	%rd2, %rd1, %rd4;
	mov.f64 	%fd88, 0d0000000000000000;
	mov.b32 	%r61, -8;
$L__BB0_1:
	setp.lt.s32 	%p1, %r1, 0;
	mov.f64 	%fd5, 0d4022000000000000;
	sub.f64 	%fd6, %fd5, %fd88;
	add.f64 	%fd7, %fd6, 0dBFF0000000000000;
	{
	.reg .b32 %temp; 
	mov.b64 	{%temp, %r11}, %fd7;
	}
	shr.u32 	%r12, %r11, 20;
	and.b32  	%r13, %r12, 2047;
	add.s32 	%r14, %r13, -1012;
	mov.b64 	%rd5, %fd7;
	shl.b64 	%rd6, %rd5, %r14;
	setp.eq.s64 	%p2, %rd6, -9223372036854775808;
	{ // callseq 0, 0
	.param .b64 param0;
	st.param.f64 	[param0], %fd7;
	.param .b64 retval0;
	call.uni (retval0), 
	__internal_accurate_pow, 
	(
	param0
	);
	ld.param.f64 	%fd9, [retval0];
	} // callseq 0
	neg.f64 	%fd11, %fd9;
	selp.f64 	%fd12, %fd11, %fd9, %p2;
	selp.f64 	%fd13, %fd12, %fd9, %p1;
	cvt.rzi.f64.f64 	%fd14, %fd7;
	setp.neu.f64 	%p3, %fd7, %fd14;
	selp.f64 	%fd16, 0dFFF8000000000000, %fd13, %p3;
	selp.f64 	%fd17, %fd16, %fd13, %p1;
	add.f64 	%fd18, %fd7, 0d4000000000000000;
	{
	.reg .b32 %temp; 
	mov.b64 	{%temp, %r15}, %fd18;
	}
	and.b32  	%r16, %r15, 2146435072;
	setp.eq.s32 	%p4, %r16, 2146435072;
	abs.f64 	%fd19, %fd7;
	setp.eq.f64 	%p5, %fd19, 0d7FF0000000000000;
	setp.lt.s32 	%p6, %r11, 0;
	selp.b32 	%r17, 0, 2146435072, %p6;
	mov.b32 	%r18, 0;
	mov.b64 	%fd21, {%r18, %r17};
	selp.f64 	%fd22, %fd21, %fd17, %p5;
	selp.f64 	%fd23, %fd22, %fd17, %p4;
	setp.eq.f64 	%p7, %fd7, 0d0000000000000000;
	selp.f64 	%fd24, 0d3FF0000000000000, %fd23, %p7;
	cvt.rzi.s32.f64 	%r4, %fd24;
	setp.ge.u32 	%p8, %r2, %r4;
	@%p8 bra 	$L__BB0_3;
	add.s32 	%r19, %r4, %r2;
	mul.wide.u32 	%rd8, %r19, 4;
	add.s64 	%rd9, %rd1, %rd8;
	ld.global.u32 	%r20, [%rd9];
	ld.global.u32 	%r21, [%rd2];
	add.s32 	%r22, %r21, %r20;
	st.global.u32 	[%rd2], %r22;
	bar.sync 	0;
$L__BB0_3:
	add.s32 	%r5, %r61, 11;
	setp.eq.s32 	%p9, %r5, 11;
	@%p9 bra 	$L__BB0_11;
	setp.lt.s32 	%p10, %r1, 0;
	add.s32 	%r23, %r5, -2;
	cvt.rn.f64.u32 	%fd25, %r23;
	mov.f64 	%fd26, 0d4022000000000000;
	sub.f64 	%fd27, %fd26, %fd25;
	add.f64 	%fd28, %fd27, 0dBFF0000000000000;
	{
	.reg .b32 %temp; 
	mov.b64 	{%temp, %r24}, %fd28;
	}
	shr.u32 	%r25, %r24, 20;
	and.b32  	%r26, %r25, 2047;
	add.s32 	%r27, %r26, -1012;
	mov.b64 	%rd10, %fd28;
	shl.b64 	%rd11, %rd10, %r27;
	setp.eq.s64 	%p11, %rd11, -9223372036854775808;
	{ // callseq 1, 0
	.param .b64 param0;
	st.param.f64 	[param0], %fd28;
	.param .b64 retval0;
	call.uni (retval0), 
	__internal_accurate_pow, 
	(
	param0
	);
	ld.param.f64 	%fd30, [retval0];
	} // callseq 1
	neg.f64 	%fd32, %fd30;
	selp.f64 	%fd33, %fd32, %fd30, %p11;
	selp.f64 	%fd34, %fd33, %fd30, %p10;
	cvt.rzi.f64.f64 	%fd35, %fd28;
	setp.neu.f64 	%p12, %fd28, %fd35;
	selp.f64 	%fd37, 0dFFF8000000000000, %fd34, %p12;
	selp.f64 	%fd38, %fd37, %fd34, %p10;
	add.f64 	%fd39, %fd28, 0d4000000000000000;
	{
	.reg .b32 %temp; 
	mov.b64 	{%temp, %r28}, %fd39;
	}
	and.b32  	%r29, %r28, 2146435072;
	setp.eq.s32 	%p13, %r29, 2146435072;
	abs.f64 	%fd40, %fd28;
	setp.eq.f64 	%p14, %fd40, 0d7FF0000000000000;
	setp.lt.s32 	%p15, %r24, 0;
	selp.b32 	%r30, 0, 2146435072, %p15;
	mov.b32 	%r31, 0;
	mov.b64 	%fd42, {%r31, %r30};
	selp.f64 	%fd43, %fd42, %fd38, %p14;
	selp.f64 	%fd44, %fd43, %fd38, %p13;
	setp.eq.f64 	%p16, %fd28, 0d0000000000000000;
	selp.f64 	%fd45, 0d3FF0000000000000, %fd44, %p16;
	cvt.rzi.s32.f64 	%r6, %fd45;
	setp.ge.u32 	%p17, %r2, %r6;
	@%p17 bra 	$L__BB0_6;
	add.s32 	%r32, %r6, %r2;
	mul.wide.u32 	%rd13, %r32, 4;
	add.s64 	%rd14, %rd1, %rd13;
	ld.global.u32 	%r33, [%rd14];
	ld.global.u32 	%r34, [%rd2];
	add.s32 	%r35, %r34, %r33;
	st.global.u32 	[%rd2], %r35;
	bar.sync 	0;
$L__BB0_6:
	setp.lt.s32 	%p18, %r1, 0;
	add.s32 	%r36, %r5, -1;
	cvt.rn.f64.u32 	%fd46, %r36;
	mov.f64 	%fd47, 0d4022000000000000;
	sub.f64 	%fd48, %fd47, %fd46;
	add.f64 	%fd49, %fd48, 0dBFF0000000000000;
	{
	.reg .b32 %temp; 
	mov.b64 	{%temp, %r37}, %fd49;
	}
	shr.u32 	%r38, %r37, 20;
	and.b32  	%r39, %r38, 2047;
	add.s32 	%r40, %r39, -1012;
	mov.b64 	%rd15, %fd49;
	shl.b64 	%rd16, %rd15, %r40;
	setp.eq.s64 	%p19, %rd16, -9223372036854775808;
	{ // callseq 2, 0
	.param .b64 param0;
	st.param.f64 	[param0], %fd49;
	.param .b64 retval0;
	call.uni (retval0), 
	__internal_accurate_pow, 
	(
	param0
	);
	ld.param.f64 	%fd51, [retval0];
	} // callseq 2
	neg.f64 	%fd53, %fd51;
	selp.f64 	%fd54, %fd53, %fd51, %p19;
	selp.f64 	%fd55, %fd54, %fd51, %p18;
	cvt.rzi.f64.f64 	%fd56, %fd49;
	setp.neu.f64 	%p20, %fd49, %fd56;
	selp.f64 	%fd58, 0dFFF8000000000000, %fd55, %p20;
	selp.f64 	%fd59, %fd58, %fd55, %p18;
	add.f64 	%fd60, %fd49, 0d4000000000000000;
	{
	.reg .b32 %temp; 
	mov.b64 	{%temp, %r41}, %fd60;
	}
	and.b32  	%r42, %r41, 2146435072;
	setp.eq.s32 	%p21, %r42, 2146435072;
	abs.f64 	%fd61, %fd49;
	setp.eq.f64 	%p22, %fd61, 0d7FF0000000000000;
	setp.lt.s32 	%p23, %r37, 0;
	selp.b32 	%r43, 0, 2146435072, %p23;
	mov.b32 	%r44, 0;
	mov.b64 	%fd63, {%r44, %r43};
	selp.f64 	%fd64, %fd63, %fd59, %p22;
	selp.f64 	%fd65, %fd64, %fd59, %p21;
	setp.eq.f64 	%p24, %fd49, 0d0000000000000000;
	selp.f64 	%fd66, 0d3FF0000000000000, %fd65, %p24;
	cvt.rzi.s32.f64 	%r7, %fd66;
	setp.ge.u32 	%p25, %r2, %r7;
	@%p25 bra 	$L__BB0_8;
	add.s32 	%r45, %r7, %r2;
	mul.wide.u32 	%rd18, %r45, 4;
	add.s64 	%rd19, %rd1, %rd18;
	ld.global.u32 	%r46, [%rd19];
	ld.global.u32 	%r47, [%rd2];
	add.s32 	%r48, %r47, %r46;
	st.global.u32 	[%rd2], %r48;
	bar.sync 	0;
$L__BB0_8:
	setp.lt.s32 	%p26, %r1, 0;
	cvt.rn.f64.u32 	%fd67, %r5;
	mov.f64 	%fd68, 0d4022000000000000;
	sub.f64 	%fd69, %fd68, %fd67;
	add.f64 	%fd70, %fd69, 0dBFF0000000000000;
	{
	.reg .b32 %temp; 
	mov.b64 	{%temp, %r49}, %fd70;
	}
	shr.u32 	%r50, %r49, 20;
	and.b32  	%r51, %r50, 2047;
	add.s32 	%r52, %r51, -1012;
	mov.b64 	%rd20, %fd70;
	shl.b64 	%rd21, %rd20, %r52;
	setp.eq.s64 	%p27, %rd21, -9223372036854775808;
	{ // callseq 3, 0
	.param .b64 param0;
	st.param.f64 	[param0], %fd70;
	.param .b64 retval0;
	call.uni (retval0), 
	__internal_accurate_pow, 
	(
	param0
	);
	ld.param.f64 	%fd72, [retval0];
	} // callseq 3
	neg.f64 	%fd74, %fd72;
	selp.f64 	%fd75, %fd74, %fd72, %p27;
	selp.f64 	%fd76, %fd75, %fd72, %p26;
	cvt.rzi.f64.f64 	%fd77, %fd70;
	setp.neu.f64 	%p28, %fd70, %fd77;
	selp.f64 	%fd79, 0dFFF8000000000000, %fd76, %p28;
	selp.f64 	%fd80, %fd79, %fd76, %p26;
	add.f64 	%fd81, %fd70, 0d4000000000000000;
	{
	.reg .b32 %temp; 
	mov.b64 	{%temp, %r53}, %fd81;
	}
	and.b32  	%r54, %r53, 2146435072;
	setp.eq.s32 	%p29, %r54, 2146435072;
	abs.f64 	%fd82, %fd70;
	setp.eq.f64 	%p30, %fd82, 0d7FF0000000000000;
	setp.lt.s32 	%p31, %r49, 0;
	selp.b32 	%r55, 0, 2146435072, %p31;
	mov.b32 	%r56, 0;
	mov.b64 	%fd84, {%r56, %r55};
	selp.f64 	%fd85, %fd84, %fd80, %p30;
	selp.f64 	%fd86, %fd85, %fd80, %p29;
	setp.eq.f64 	%p32, %fd70, 0d0000000000000000;
	selp.f64 	%fd87, 0d3FF0000000000000, %fd86, %p32;
	cvt.rzi.s32.f64 	%r8, %fd87;
	setp.ge.u32 	%p33, %r2, %r8;
	@%p33 bra 	$L__BB0_10;
	add.s32 	%r57, %r8, %r2;
	mul.wide.u32 	%rd23, %r57, 4;
	add.s64 	%rd24, %rd1, %rd23;
	ld.global.u32 	%r58, [%rd24];
	ld.global.u32 	%r59, [%rd2];
	add.s32 	%r60, %r59, %r58;
	st.global.u32 	[%rd2], %r60;
	bar.sync 	0;
$L__BB0_10:
	add.f64 	%fd88, %fd88, 0d4010000000000000;
	add.s32 	%r61, %r61, 4;
	bra.uni 	$L__BB0_1;
$L__BB0_11:
	ret;

}
	// .globl	_Z10reduction2Pii
.visible .entry _Z10reduction2Pii(
	.param .u64 .ptr .align 1 _Z10reduction2Pii_param_0,
	.param .u32 _Z10reduction2Pii_param_1
)
{


	ret;

}
.func  (.param .b64 func_retval0) __internal_accurate_pow(
	.param .b64 __internal_accurate_pow_param_0
)
{
	.reg .pred 	%p<8>;
	.reg .b32 	%r<46>;
	.reg .b32 	%f<3>;
	.reg .b64 	%fd<109>;

	ld.param.f64 	%fd10, [__internal_accurate_pow_param_0];
	mov.f64 	%fd11, 0d4000000000000000;
	{
	.reg .b32 %temp; 
	mov.b64 	{%temp, %r8}, %fd11;
	}
	{
	.reg .b32 %temp; 
	mov.b64 	{%r9, %temp}, %fd11;
	}
	shr.u32 	%r10, %r8, 20;
	setp.lt.u32 	%p1, %r8, 1048576;
	mov.f64 	%fd12, 0d4360000000000000;
	{
	.reg .b32 %temp; 
	mov.b64 	{%temp, %r11}, %fd12;
	}
	{
	.reg .b32 %temp; 
	mov.b64 	{%r12, %temp}, %fd12;
	}
	shr.u32 	%r13, %r11, 20;
	add.s32 	%r14, %r13, -54;
	selp.b32 	%r15, %r12, %r9, %p1;
	selp.b32 	%r16, %r11, %r8, %p1;
	selp.b32 	%r1, %r14, %r10, %p1;
	add.s32 	%r45, %r1, -1023;
	and.b32  	%r17, %r16, -2146435073;
	or.b32  	%r18, %r17, 1072693248;
	mov.b64 	%fd107, {%r15, %r18};
	setp.lt.u32 	%p2, %r18, 1073127583;
	@%p2 bra 	$L__BB2_2;
	{
	.reg .b32 %temp; 
	mov.b64 	{%r19, %temp}, %fd107;
	}
	{
	.reg .b32 %temp; 
	mov.b64 	{%temp, %r20}, %fd107;
	}
	add.s32 	%r21, %r20, -1048576;
	mov.b64 	%fd107, {%r19, %r21};
	add.s32 	%r45, %r1, -1022;
$L__BB2_2:
	add.f64 	%fd13, %fd107, 0dBFF0000000000000;
	add.f64 	%fd14, %fd107, 0d3FF0000000000000;
	rcp.approx.ftz.f64 	%fd15, %fd14;
	neg.f64 	%fd16, %fd14;
	fma.rn.f64 	%fd17, %fd16, %fd15, 0d3FF0000000000000;
	fma.rn.f64 	%fd18, %fd17, %fd17, %fd17;
	fma.rn.f64 	%fd19, %fd18, %fd15, %fd15;
	mul.f64 	%fd20, %fd13, %fd19;
	fma.rn.f64 	%fd21, %fd13, %fd19, %fd20;
	mul.f64 	%fd22, %fd21, %fd21;
	fma.rn.f64 	%fd23, %fd22, 0d3EB0F5FF7D2CAFE2, 0d3ED0F5D241AD3B5A;
	fma.rn.f64 	%fd24, %fd23, %fd22, 0d3EF3B20A75488A3F;
	fma.rn.f64 	%fd25, %fd24, %fd22, 0d3F1745CDE4FAECD5;
	fma.rn.f64 	%fd26, %fd25, %fd22, 0d3F3C71C7258A578B;
	fma.rn.f64 	%fd27, %fd26, %fd22, 0d3F6249249242B910;
	fma.rn.f64 	%fd28, %fd27, %fd22, 0d3F89999999999DFB;
	sub.f64 	%fd29, %fd13, %fd21;
	add.f64 	%fd30, %fd29, %fd29;
	neg.f64 	%fd31, %fd21;
	fma.rn.f64 	%fd32, %fd31, %fd13, %fd30;
	mul.f64 	%fd33, %fd19, %fd32;
	fma.rn.f64 	%fd34, %fd22, %fd28, 0d3FB5555555555555;
	mov.f64 	%fd35, 0d3FB5555555555555;
	sub.f64 	%fd36, %fd35, %fd34;
	fma.rn.f64 	%fd37, %fd22, %fd28, %fd36;
	add.f64 	%fd38, %fd37, 0dBC46A4CB00B9E7B0;
	add.f64 	%fd39, %fd34, %fd38;
	sub.f64 	%fd40, %fd34, %fd39;
	add.f64 	%fd41, %fd38, %fd40;
	mul.rn.f64 	%fd42, %fd21, %fd21;
	neg.f64 	%fd43, %fd42;
	fma.rn.f64 	%fd44, %fd21, %fd21, %fd43;
	{
	.reg .b32 %temp; 
	mov.b64 	{%r22, %temp}, %fd33;
	}
	{
	.reg .b32 %temp; 
	mov.b64 	{%temp, %r23}, %fd33;
	}
	add.s32 	%r24, %r23, 1048576;
	mov.b64 	%fd45, {%r22, %r24};
	fma.rn.f64 	%fd46, %fd21, %fd45, %fd44;
	mul.rn.f64 	%fd47, %fd42, %fd21;
	neg.f64 	%fd48, %fd47;
	fma.rn.f64 	%fd49, %fd42, %fd21, %fd48;
	fma.rn.f64 	%fd50, %fd42, %fd33, %fd49;
	fma.rn.f64 	%fd51, %fd46, %fd21, %fd50;
	mul.rn.f64 	%fd52, %fd39, %fd47;
	neg.f64 	%fd53, %fd52;
	fma.rn.f64 	%fd54, %fd39, %fd47, %fd53;
	fma.rn.f64 	%fd55, %fd39, %fd51, %fd54;
	fma.rn.f64 	%fd56, %fd41, %fd47, %fd55;
	add.f64 	%fd57, %fd52, %fd56;
	sub.f64 	%fd58, %fd52, %fd57;
	add.f64 	%fd59, %fd56, %fd58;
	add.f64 	%fd60, %fd21, %fd57;
	sub.f64 	%fd61, %fd21, %fd60;
	add.f64 	%fd62, %fd57, %fd61;
	add.f64 	%fd63, %fd59, %fd62;
	add.f64 	%fd64, %fd33, %fd63;
	add.f64 	%fd65, %fd60, %fd64;
	sub.f64 	%fd66, %fd60, %fd65;
	add.f64 	%fd67, %fd64, %fd66;
	xor.b32  	%r25, %r45, -2147483648;
	mov.b32 	%r26, 1127219200;
	mov.b64 	%fd68, {%r25, %r26};
	mov.b32 	%r27, -2147483648;
	mov.b64 	%fd69, {%r27, %r26};
	sub.f64 	%fd70, %fd68, %fd69;
	fma.rn.f64 	%fd71, %fd70, 0d3FE62E42FEFA39EF, %fd65;
	fma.rn.f64 	%fd72, %fd70, 0dBFE62E42FEFA39EF, %fd71;
	sub.f64 	%fd73, %fd72, %fd65;
	sub.f64 	%fd74, %fd67, %fd73;
	fma.rn.f64 	%fd75, %fd70, 0d3C7ABC9E3B39803F, %fd74;
	add.f64 	%fd76, %fd71, %fd75;
	sub.f64 	%fd77, %fd71, %fd76;
	add.f64 	%fd78, %fd75, %fd77;
	{
	.reg .b32 %temp; 
	mov.b64 	{%temp, %r28}, %fd10;
	}
	{
	.reg .b32 %temp; 
	mov.b64 	{%r29, %temp}, %fd10;
	}
	shl.b32 	%r30, %r28, 1;
	setp.gt.u32 	%p3, %r30, -33554433;
	and.b32  	%r31, %r28, -15728641;
	selp.b32 	%r32, %r31, %r28, %p3;
	mov.b64 	%fd79, {%r29, %r32};
	mul.rn.f64 	%fd80, %fd76, %fd79;
	neg.f64 	%fd81, %fd80;
	fma.rn.f64 	%fd82, %fd76, %fd79, %fd81;
	fma.rn.f64 	%fd83, %fd78, %fd79, %fd82;
	add.f64 	%fd4, %fd80, %fd83;
	sub.f64 	%fd84, %fd80, %fd4;
	add.f64 	%fd5, %fd83, %fd84;
	fma.rn.f64 	%fd85, %fd4, 0d3FF71547652B82FE, 0d4338000000000000;
	{
	.reg .b32 %temp; 
	mov.b64 	{%r5, %temp}, %fd85;
	}
	mov.f64 	%fd86, 0dC338000000000000;
	add.rn.f64 	%fd87, %fd85, %fd86;
	fma.rn.f64 	%fd88, %fd87, 0dBFE62E42FEFA39EF, %fd4;
	fma.rn.f64 	%fd89, %fd87, 0dBC7ABC9E3B39803F, %fd88;
	fma.rn.f64 	%fd90, %fd89, 0d3E5ADE1569CE2BDF, 0d3E928AF3FCA213EA;
	fma.rn.f64 	%fd91, %fd90, %fd89, 0d3EC71DEE62401315;
	fma.rn.f64 	%fd92, %fd91, %fd89, 0d3EFA01997C89EB71;
	fma.rn.f64 	%fd93, %fd92, %fd89, 0d3F2A01A014761F65;
	fma.rn.f64 	%fd94, %fd93, %fd89, 0d3F56C16C1852B7AF;
	fma.rn.f64 	%fd95, %fd94, %fd89, 0d3F81111111122322;
	fma.rn.f64 	%fd96, %fd95, %fd89, 0d3FA55555555502A1;
	fma.rn.f64 	%fd97, %fd96, %fd89, 0d3FC5555555555511;
	fma.rn.f64 	%fd98, %fd97, %fd89, 0d3FE000000000000B;
	fma.rn.f64 	%fd99, %fd98, %fd89, 0d3FF0000000000000;
	fma.rn.f64 	%fd100, %fd99, %fd89, 0d3FF0000000000000;
	{
	.reg .b32 %temp; 
	mov.b64 	{%r6, %temp}, %fd100;
	}
	{
	.reg .b32 %temp; 
	mov.b64 	{%temp, %r7}, %fd100;
	}
	shl.b32 	%r33, %r5, 20;
	add.s32 	%r34, %r33, %r7;
	mov.b64 	%fd108, {%r6, %r34};
	{
	.reg .b32 %temp; 
	mov.b64 	{%temp, %r35}, %fd4;
	}
	mov.b32 	%f2, %r35;
	abs.f32 	%f1, %f2;
	setp.lt.f32 	%p4, %f1, 0f4086232B;
	@%p4 bra 	$L__BB2_5;
	setp.lt.f64 	%p5, %fd4, 0d0000000000000000;
	add.f64 	%fd101, %fd4, 0d7FF0000000000000;
	selp.f64 	%fd108, 0d0000000000000000, %fd101, %p5;
	setp.geu.f32 	%p6, %f1, 0f40874800;
	@%p6 bra 	$L__BB2_5;
	shr.u32 	%r36, %r5, 31;
	add.s32 	%r37, %r5, %r36;
	shr.s32 	%r38, %r37, 1;
	shl.b32 	%r39, %r38, 20;
	add.s32 	%r40, %r7, %r39;
	mov.b64 	%fd102, {%r6, %r40};
	sub.s32 	%r41, %r5, %r38;
	shl.b32 	%r42, %r41, 20;
	add.s32 	%r43, %r42, 1072693248;
	mov.b32 	%r44, 0;
	mov.b64 	%fd103, {%r44, %r43};
	mul.f64 	%fd108, %fd103, %fd102;
$L__BB2_5:
	abs.f64 	%fd104, %fd108;
	setp.eq.f64 	%p7, %fd104, 0d7FF0000000000000;
	fma.rn.f64 	%fd105, %fd108, %fd5, %fd108;
	selp.f64 	%fd106, %fd108, %fd105, %p7;
	st.param.f64 	[func_retval0], %fd106;
	ret;

}


// ===== COMPILED SASS (sm_100) =====

	.target	sm_100

	.elftype	@"ET_EXEC"


//--------------------- .note.nv.tkinfo           --------------------------
	.section	.note.nv.tkinfo,"",@"SHT_NOTE"
	.sectionflags	@"SHF_NOTE_NV_TKINFO"
	.tkinfo
        /*0018*/ 	.word	0x00000002
        /*0030*/ 	.string	""
        /*0030*/ 	.string	"ptxas"
        /*0030*/ 	.string	"Cuda compilation tools, release 13.0, V13.0.88"
        /*0030*/ 	.string	"Build cuda_13.0.r13.0/compiler.36424714_0"
        /*0030*/ 	.string	"-arch sm_100 -m 64 "



//--------------------- .note.nv.cuinfo           --------------------------
	.section	.note.nv.cuinfo,"",@"SHT_NOTE"
	.sectionflags	@"SHF_NOTE_NV_CUINFO"
        /*0018*/ 	.short	0x0002
        /*001a*/ 	.short	0x0064
        /*001c*/ 	.short	0x0082
	.zero		2


//--------------------- .nv.info                  --------------------------
	.section	.nv.info,"",@"SHT_CUDA_INFO"
	.align	4


	//----- nvinfo : EIATTR_REGCOUNT
	.align		4
        /*0000*/ 	.byte	0x04, 0x2f
        /*0002*/ 	.short	(.L_1 - .L_0)
	.align		4
.L_0:
        /*0004*/ 	.word	index@(_Z10reduction1Pii)
        /*0008*/ 	.word	0x00000022


	//----- nvinfo : EIATTR_FRAME_SIZE
	.align		4
.L_1:
        /*000c*/ 	.byte	0x04, 0x11
        /*000e*/ 	.short	(.L_3 - .L_2)
	.align		4
.L_2:
        /*0010*/ 	.word	index@($_Z10reduction1Pii$__internal_accurate_pow)
        /*0014*/ 	.word	0x00000000


	//----- nvinfo : EIATTR_FRAME_SIZE
	.align		4
.L_3:
        /*0018*/ 	.byte	0x04, 0x11
        /*001a*/ 	.short	(.L_5 - .L_4)
	.align		4
.L_4:
        /*001c*/ 	.word	index@(_Z10reduction1Pii)
        /*0020*/ 	.word	0x00000000


	//----- nvinfo : EIATTR_REGCOUNT
	.align		4
.L_5:
        /*0024*/ 	.byte	0x04, 0x2f
        /*0026*/ 	.short	(.L_7 - .L_6)
	.align		4
.L_6:
        /*0028*/ 	.word	index@(_Z10reduction2Pii)
        /*002c*/ 	.word	0x00000004


	//----- nvinfo : EIATTR_FRAME_SIZE
	.align		4
.L_7:
        /*0030*/ 	.byte	0x04, 0x11
        /*0032*/ 	.short	(.L_9 - .L_8)
	.align		4
.L_8:
        /*0034*/ 	.word	index@(_Z10reduction2Pii)
        /*0038*/ 	.word	0x00000000


	//----- nvinfo : EIATTR_MIN_STACK_SIZE
	.align		4
.L_9:
        /*003c*/ 	.byte	0x04, 0x12
        /*003e*/ 	.short	(.L_11 - .L_10)
	.align		4
.L_10:
        /*0040*/ 	.word	index@(_Z10reduction2Pii)
        /*0044*/ 	.word	0x00000000


	//----- nvinfo : EIATTR_MIN_STACK_SIZE
	.align		4
.L_11:
        /*0048*/ 	.byte	0x04, 0x12
        /*004a*/ 	.short	(.L_13 - .L_12)
	.align		4
.L_12:
        /*004c*/ 	.word	index@(_Z10reduction1Pii)
        /*0050*/ 	.word	0x00000000
.L_13:


//--------------------- .nv.compat                --------------------------
	.section	.nv.compat,"",@"SHT_CUDA_COMPAT_INFO"
	.align	4
        /*0000*/ 	.byte	0x02, 0x09, 0x00, 0x00, 0x02, 0x02, 0x01, 0x00, 0x02, 0x05, 0x05, 0x00, 0x03, 0x07, 0x01, 0x01
        /*0010*/ 	.byte	0x02, 0x03, 0x00, 0x00, 0x02, 0x06, 0x01, 0x00, 0x04, 0x0b, 0x08, 0x00, 0x01, 0x00, 0x00, 0x00
        /*0020*/ 	.byte	0x00, 0x00, 0x00, 0x00


//--------------------- .nv.info._Z10reduction2Pii --------------------------
	.section	.nv.info._Z10reduction2Pii,"",@"SHT_CUDA_INFO"
	.sectionflags	@""
	.align	4


	//----- nvinfo : EIATTR_CUDA_API_VERSION
	.align		4
        /*0000*/ 	.byte	0x04, 0x37
        /*0002*/ 	.short	(.L_15 - .L_14)
.L_14:
        /*0004*/ 	.word	0x00000082


	//----- nvinfo : EIATTR_KPARAM_INFO
	.align		4
.L_15:
        /*0008*/ 	.byte	0x04, 0x17
        /*000a*/ 	.short	(.L_17 - .L_16)
.L_16:
        /*000c*/ 	.word	0x00000000
        /*0010*/ 	.short	0x0001
        /*0012*/ 	.short	0x0008
        /*0014*/ 	.byte	0x00, 0xf0, 0x11, 0x00


	//----- nvinfo : EIATTR_KPARAM_INFO
	.align		4
.L_17:
        /*0018*/ 	.byte	0x04, 0x17
        /*001a*/ 	.short	(.L_19 - .L_18)
.L_18:
        /*001c*/ 	.word	0x00000000
        /*0020*/ 	.short	0x0000
        /*0022*/ 	.short	0x0000
        /*0024*/ 	.byte	0x00, 0xf5, 0x21, 0x00


	//----- nvinfo : EIATTR_SPARSE_MMA_MASK
	.align		4
.L_19:
        /*0028*/ 	.byte	0x03, 0x50
        /*002a*/ 	.short	0x0000


	//----- nvinfo : EIATTR_MAXREG_COUNT
	.align		4
        /*002c*/ 	.byte	0x03, 0x1b
        /*002e*/ 	.short	0x00ff


	//----- nvinfo : EIATTR_MERCURY_ISA_VERSION
	.align		4
        /*0030*/ 	.byte	0x03, 0x5f
        /*0032*/ 	.short	0x0101


	//----- nvinfo : EIATTR_VRC_CTA_INIT_COUNT
	.align		4
        /*0034*/ 	.byte	0x02, 0x4a
	.zero		1
	.zero		1


	//----- nvinfo : EIATTR_EXIT_INSTR_OFFSETS
	.align		4
        /*0038*/ 	.byte	0x04, 0x1c
        /*003a*/ 	.short	(.L_21 - .L_20)


	//   ....[0]....
.L_20:
        /*003c*/ 	.word	0x00000010


	//----- nvinfo : EIATTR_CBANK_PARAM_SIZE
	.align		4
.L_21:
        /*0040*/ 	.byte	0x03, 0x19
        /*0042*/ 	.short	0x000c


	//----- nvinfo : EIATTR_PARAM_CBANK
	.align		4
        /*0044*/ 	.byte	0x04, 0x0a
        /*0046*/ 	.short	(.L_23 - .L_22)
	.align		4
.L_22:
        /*0048*/ 	.word	index@(.nv.constant0._Z10reduction2Pii)
        /*004c*/ 	.short	0x0380
        /*004e*/ 	.short	0x000c


	//----- nvinfo : EIATTR_SW_WAR
	.align		4
.L_23:
        /*0050*/ 	.byte	0x04, 0x36
        /*0052*/ 	.short	(.L_25 - .L_24)
.L_24:
        /*0054*/ 	.word	0x00000008
.L_25:


//--------------------- .nv.info._Z10reduction1Pii --------------------------
	.section	.nv.info._Z10reduction1Pii,"",@"SHT_CUDA_INFO"
	.sectionflags	@""
	.align	4


	//----- nvinfo : EIATTR_CUDA_API_VERSION
	.align		4
        /*0000*/ 	.byte	0x04, 0x37
        /*0002*/ 	.short	(.L_27 - .L_26)
.L_26:
        /*0004*/ 	.word	0x00000082


	//----- nvinfo : EIATTR_KPARAM_INFO
	.align		4
.L_27:
        /*0008*/ 	.byte	0x04, 0x17
        /*000a*/ 	.short	(.L_29 - .L_28)
.L_28:
        /*000c*/ 	.word	0x00000000
        /*0010*/ 	.short	0x0001
        /*0012*/ 	.short	0x0008
        /*0014*/ 	.byte	0x00, 0xf0, 0x11, 0x00


	//----- nvinfo : EIATTR_KPARAM_INFO
	.align		4
.L_29:
        /*0018*/ 	.byte	0x04, 0x17
        /*001a*/ 	.short	(.L_31 - .L_30)
.L_30:
        /*001c*/ 	.word	0x00000000
        /*0020*/ 	.short	0x0000
        /*0022*/ 	.short	0x0000
        /*0024*/ 	.byte	0x00, 0xf5, 0x21, 0x00


	//----- nvinfo : EIATTR_SPARSE_MMA_MASK
	.align		4
.L_31:
        /*0028*/ 	.byte	0x03, 0x50
        /*002a*/ 	.short	0x0000


	//----- nvinfo : EIATTR_MAXREG_COUNT
	.align		4
        /*002c*/ 	.byte	0x03, 0x1b
        /*002e*/ 	.short	0x00ff


	//----- nvinfo : EIATTR_NUM_BARRIERS
	.align		4
        /*0030*/ 	.byte	0x02, 0x4c
        /*0032*/ 	.byte	0x01
	.zero		1


	//----- nvinfo : EIATTR_MERCURY_ISA_VERSION
	.align		4
        /*0034*/ 	.byte	0x03, 0x5f
        /*0036*/ 	.short	0x0101


	//----- nvinfo : EIATTR_VRC_CTA_INIT_COUNT
	.align		4
        /*0038*/ 	.byte	0x02, 0x4a
	.zero		1
	.zero		1


	//----- nvinfo : EIATTR_EXIT_INSTR_OFFSETS
	.align		4
        /*003c*/ 	.byte	0x04, 0x1c
        /*003e*/ 	.short	(.L_33 - .L_32)


	//   ....[0]....
.L_32:
        /*0040*/ 	.word	0x000002a0


	//----- nvinfo : EIATTR_CRS_STACK_SIZE
	.align		4
.L_33:
        /*0044*/ 	.byte	0x04, 0x1e
        /*0046*/ 	.short	(.L_35 - .L_34)
.L_34:
        /*0048*/ 	.word	0x00000000


	//----- nvinfo : EIATTR_CBANK_PARAM_SIZE
	.align		4
.L_35:
        /*004c*/ 	.byte	0x03, 0x19
        /*004e*/ 	.short	0x000c


	//----- nvinfo : EIATTR_PARAM_CBANK
	.align		4
        /*0050*/ 	.byte	0x04, 0x0a
        /*0052*/ 	.short	(.L_37 - .L_36)
	.align		4
.L_36:
        /*0054*/ 	.word	index@(.nv.constant0._Z10reduction1Pii)
        /*0058*/ 	.short	0x0380
        /*005a*/ 	.short	0x000c


	//----- nvinfo : EIATTR_SW_WAR
	.align		4
.L_37:
        /*005c*/ 	.byte	0x04, 0x36
        /*005e*/ 	.short	(.L_39 - .L_38)
.L_38:
        /*0060*/ 	.word	0x00000008
.L_39:


//--------------------- .nv.callgraph             --------------------------
	.section	.nv.callgraph,"",@"SHT_CUDA_CALLGRAPH"
	.align	4
	.sectionentsize	8
	.align		4
        /*0000*/ 	.word	0x00000000
	.align		4
        /*0004*/ 	.word	0xffffffff
	.align		4
        /*0008*/ 	.word	0x00000000
	.align		4
        /*000c*/ 	.word	0xfffffffe
	.align		4
        /*0010*/ 	.word	0x00000000
	.align		4
        /*0014*/ 	.word	0xfffffffd
	.align		4
        /*0018*/ 	.word	0x00000000
	.align		4
        /*001c*/ 	.word	0xfffffffc


//--------------------- .text._Z10reduction2Pii   --------------------------
	.section	.text._Z10reduction2Pii,"ax",@progbits
	.align	128
        .global         _Z10reduction2Pii
        .type           _Z10reduction2Pii,@function
        .size           _Z10reduction2Pii,(.L_x_12 - _Z10reduction2Pii)
        .other          _Z10reduction2Pii,@"STO_CUDA_ENTRY STV_DEFAULT"
_Z10reduction2Pii:
.text._Z10reduction2Pii:
[----:B------:R-:W-:Y:S01]  /*0000*/  LDC R1, c[0x0][0x37c] ;  /* 0x0000df00ff017b82 */ /* 0x000fe20000000800 */
[----:B------:R-:W-:Y:S05]  /*0010*/  EXIT ;  /* 0x000000000000794d */ /* 0x000fea0003800000 */
.L_x_0:
[----:B------:R-:W-:-:S00]  /*0020*/  BRA `(.L_x_0) ;  /* 0xfffffffc00fc7947 */ /* 0x000fc0000383ffff */
[----:B------:R-:W-:-:S00]  /*0030*/  NOP ;  /* 0x0000000000007918 */ /* 0x000fc00000000000 */
        /* <DEDUP_REMOVED lines=12> */
.L_x_12:


//--------------------- .text._Z10reduction1Pii   --------------------------
	.section	.text._Z10reduction1Pii,"ax",@progbits
	.align	128
        .global         _Z10reduction1Pii
        .type           _Z10reduction1Pii,@function
        .size           _Z10reduction1Pii,(.L_x_11 - _Z10reduction1Pii)
        .other          _Z10reduction1Pii,@"STO_CUDA_ENTRY STV_DEFAULT"
_Z10reduction1Pii:
.text._Z10reduction1Pii:
[----:B------:R-:W-:Y:S01]  /*0000*/  LDC R1, c[0x0][0x37c] ;  /* 0x0000df00ff017b82 */ /* 0x000fe20000000800 */
[----:B------:R-:W0:Y:S07]  /*0010*/  S2R R2, SR_TID.X ;  /* 0x0000000000027919 */ /* 0x000e2e0000002100 */
[----:B------:R-:W0:Y:S01]  /*0020*/  LDC.64 R10, c[0x0][0x380] ;  /* 0x0000e000ff0a7b82 */ /* 0x000e220000000a00 */
[----:B------:R-:W-:Y:S01]  /*0030*/  IMAD.MOV.U32 R3, RZ, RZ, -0x8 ;  /* 0xfffffff8ff037424 */ /* 0x000fe200078e00ff */
[----:B------:R-:W-:Y:S01]  /*0040*/  CS2R R8, SRZ ;  /* 0x0000000000087805 */ /* 0x000fe2000001ff00 */
[----:B------:R-:W1:Y:S05]  /*0050*/  LDCU.64 UR4, c[0x0][0x358] ;  /* 0x00006b00ff0477ac */ /* 0x000e6a0008000a00 */
[----:B------:R-:W2:Y:S01]  /*0060*/  LDC.64 R6, c[0x0][0x380] ;  /* 0x0000e000ff067b82 */ /* 0x000ea20000000a00 */
[----:B01----:R-:W-:-:S07]  /*0070*/  IMAD.WIDE.U32 R10, R2, 0x4, R10 ;  /* 0x00000004020a7825 */ /* 0x003fce00078e000a */
.L_x_8:
[----:B------:R-:W-:Y:S01]  /*0080*/  DADD R28, -R8, 9 ;  /* 0x40220000081c7429 */ /* 0x000fe20000000100 */
[----:B------:R-:W-:Y:S01]  /*0090*/  BSSY.RECONVERGENT B0, `(.L_x_1) ;  /* 0x0000006000007945 */ /* 0x000fe20003800200 */
[----:B------:R-:W-:-:S06]  /*00a0*/  MOV R0, 0xf0 ;  /* 0x000000f000007802 */ /* 0x000fcc0000000f00 */
[----:B------:R-:W-:-:S10]  /*00b0*/  DADD R28, R28, -1 ;  /* 0xbff000001c1c7429 */ /* 0x000fd40000000000 */
[----:B------:R-:W-:Y:S02]  /*00c0*/  IMAD.MOV.U32 R4, RZ, RZ, R28 ;  /* 0x000000ffff047224 */ /* 0x000fe400078e001c */
[----:B0-----:R-:W-:-:S07]  /*00d0*/  IMAD.MOV.U32 R5, RZ, RZ, R29 ;  /* 0x000000ffff057224 */ /* 0x001fce00078e001d */
[----:B--2---:R-:W-:Y:S05]  /*00e0*/  CALL.REL.NOINC `($_Z10reduction1Pii$__internal_accurate_pow) ;  /* 0x0000000800107944 */ /* 0x004fea0003c00000 */
[----:B------:R-:W-:Y:S05]  /*00f0*/  BSYNC.RECONVERGENT B0 ;  /* 0x0000000000007941 */ /* 0x000fea0003800200 */
.L_x_1:
[C---:B------:R-:W-:Y:S01]  /*0100*/  DADD R12, R28.reuse, 2 ;  /* 0x400000001c0c7429 */ /* 0x040fe20000000000 */
[----:B------:R-:W-:Y:S01]  /*0110*/  ISETP.GE.AND P1, PT, R29, RZ, PT ;  /* 0x000000ff1d00720c */ /* 0x000fe20003f26270 */
[----:B------:R-:W-:Y:S01]  /*0120*/  DSETP.NEU.AND P0, PT, |R28|, +INF , PT ;  /* 0x7ff000001c00742a */ /* 0x000fe20003f0d200 */
[----:B------:R-:W-:Y:S02]  /*0130*/  VIADD R30, R3, 0xb ;  /* 0x0000000b031e7836 */ /* 0x000fe40000000000 */
[----:B------:R-:W-:-:S04]  /*0140*/  SEL R0, RZ, 0x7ff00000, !P1 ;  /* 0x7ff00000ff007807 */ /* 0x000fc80004800000 */
[----:B------:R-:W-:Y:S02]  /*0150*/  FSEL R0, R0, R5, !P0 ;  /* 0x0000000500007208 */ /* 0x000fe40004000000 */
[----:B------:R-:W-:Y:S02]  /*0160*/  LOP3.LUT R12, R13, 0x7ff00000, RZ, 0xc0, !PT ;  /* 0x7ff000000d0c7812 */ /* 0x000fe400078ec0ff */
[----:B------:R-:W-:Y:S01]  /*0170*/  FSEL R13, R4, RZ, P0 ;  /* 0x000000ff040d7208 */ /* 0x000fe20000000000 */
[----:B------:R-:W-:Y:S01]  /*0180*/  DSETP.NEU.AND P0, PT, R28, RZ, PT ;  /* 0x000000ff1c00722a */ /* 0x000fe20003f0d000 */
[----:B------:R-:W-:-:S04]  /*0190*/  ISETP.NE.AND P1, PT, R12, 0x7ff00000, PT ;  /* 0x7ff000000c00780c */ /* 0x000fc80003f25270 */
[----:B------:R-:W-:Y:S02]  /*01a0*/  FSEL R5, R0, R5, !P1 ;  /* 0x0000000500057208 */ /* 0x000fe40004800000 */
[----:B------:R-:W-:Y:S02]  /*01b0*/  FSEL R4, R13, R4, !P1 ;  /* 0x000000040d047208 */ /* 0x000fe40004800000 */
[----:B------:R-:W-:Y:S02]  /*01c0*/  FSEL R5, R5, 1.875, P0 ;  /* 0x3ff0000005057808 */ /* 0x000fe40000000000 */
[----:B------:R-:W-:Y:S02]  /*01d0*/  FSEL R4, R4, RZ, P0 ;  /* 0x000000ff04047208 */ /* 0x000fe40000000000 */
[----:B------:R-:W-:Y:S02]  /*01e0*/  ISETP.NE.AND P1, PT, R30, 0xb, PT ;  /* 0x0000000b1e00780c */ /* 0x000fe40003f25270 */
[----:B------:R-:W0:Y:S02]  /*01f0*/  F2I.F64.TRUNC R5, R4 ;  /* 0x0000000400057311 */ /* 0x000e24000030d100 */
[----:B0-----:R-:W-:-:S13]  /*0200*/  ISETP.GE.U32.AND P0, PT, R2, R5, PT ;  /* 0x000000050200720c */ /* 0x001fda0003f06070 */
[----:B------:R-:W-:Y:S05]  /*0210*/  @P0 BRA `(.L_x_2) ;  /* 0x0000000000200947 */ /* 0x000fea0003800000 */
[----:B------:R-:W-:Y:S01]  /*0220*/  IMAD.IADD R5, R5, 0x1, R2 ;  /* 0x0000000105057824 */ /* 0x000fe200078e0202 */
[----:B------:R-:W2:Y:S03]  /*0230*/  LDG.E R13, desc[UR4][R10.64] ;  /* 0x000000040a0d7981 */ /* 0x000ea6000c1e1900 */
[----:B------:R-:W-:-:S06]  /*0240*/  IMAD.WIDE.U32 R4, R5, 0x4, R6 ;  /* 0x0000000405047825 */ /* 0x000fcc00078e0006 */
[----:B------:R-:W2:Y:S01]  /*0250*/  LDG.E R4, desc[UR4][R4.64] ;  /* 0x0000000404047981 */ /* 0x000ea2000c1e1900 */
[----:B------:R-:W-:Y:S05]  /*0260*/  WARPSYNC.ALL ;  /* 0x0000000000007948 */ /* 0x000fea0003800000 */
[----:B--2---:R-:W-:-:S05]  /*0270*/  IMAD.IADD R13, R4, 0x1, R13 ;  /* 0x00000001040d7824 */ /* 0x004fca00078e020d */
[----:B------:R0:W-:Y:S01]  /*0280*/  STG.E desc[UR4][R10.64], R13 ;  /* 0x0000000d0a007986 */ /* 0x0001e2000c101904 */
[----:B------:R-:W-:Y:S06]  /*0290*/  BAR.SYNC.DEFER_BLOCKING 0x0 ;  /* 0x0000000000007b1d */ /* 0x000fec0000010000 */
.L_x_2:
[----:B------:R-:W-:Y:S05]  /*02a0*/  @!P1 EXIT ;  /* 0x000000000000994d */ /* 0x000fea0003800000 */
[----:B------:R-:W-:Y:S01]  /*02b0*/  VIADD R0, R3, 0x9 ;  /* 0x0000000903007836 */ /* 0x000fe20000000000 */
[----:B------:R-:W-:Y:S03]  /*02c0*/  BSSY.RECONVERGENT B0, `(.L_x_3) ;  /* 0x0000008000007945 */ /* 0x000fe60003800200 */
[----:B------:R1:W2:Y:S02]  /*02d0*/  I2F.F64.U32 R4, R0 ;  /* 0x0000000000047312 */ /* 0x0002a40000201800 */
[----:B-1----:R-:W-:Y:S01]  /*02e0*/  MOV R0, 0x340 ;  /* 0x0000034000007802 */ /* 0x002fe20000000f00 */
[----:B--2---:R-:W-:-:S08]  /*02f0*/  DADD R4, -R4, 9 ;  /* 0x4022000004047429 */ /* 0x004fd00000000100 */
[----:B------:R-:W-:-:S10]  /*0300*/  DADD R28, R4, -1 ;  /* 0xbff00000041c7429 */ /* 0x000fd40000000000 */
[----:B------:R-:W-:Y:S02]  /*0310*/  IMAD.MOV.U32 R4, RZ, RZ, R28 ;  /* 0x000000ffff047224 */ /* 0x000fe400078e001c */
[----:B------:R-:W-:-:S07]  /*0320*/  IMAD.MOV.U32 R5, RZ, RZ, R29 ;  /* 0x000000ffff057224 */ /* 0x000fce00078e001d */
[----:B0-----:R-:W-:Y:S05]  /*0330*/  CALL.REL.NOINC `($_Z10reduction1Pii$__internal_accurate_pow) ;  /* 0x00000004007c7944 */ /* 0x001fea0003c00000 */
[----:B------:R-:W-:Y:S05]  /*0340*/  BSYNC.RECONVERGENT B0 ;  /* 0x0000000000007941 */ /* 0x000fea0003800200 */
.L_x_3:
[C---:B------:R-:W-:Y:S01]  /*0350*/  DADD R12, R28.reuse, 2 ;  /* 0x400000001c0c7429 */ /* 0x040fe20000000000 */
[----:B------:R-:W-:Y:S01]  /*0360*/  ISETP.GE.AND P1, PT, R29, RZ, PT ;  /* 0x000000ff1d00720c */ /* 0x000fe20003f26270 */
[----:B------:R-:W-:-:S03]  /*0370*/  DSETP.NEU.AND P0, PT, |R28|, +INF , PT ;  /* 0x7ff000001c00742a */ /* 0x000fc60003f0d200 */
        /* <DEDUP_REMOVED lines=9> */
[----:B------:R-:W-:-:S04]  /*0410*/  FSEL R14, R4, RZ, P0 ;  /* 0x000000ff040e7208 */ /* 0x000fc80000000000 */
[----:B------:R-:W0:Y:S02]  /*0420*/  F2I.F64.TRUNC R15, R14 ;  /* 0x0000000e000f7311 */ /* 0x000e24000030d100 */
[----:B0-----:R-:W-:-:S13]  /*0430*/  ISETP.GE.U32.AND P0, PT, R2, R15, PT ;  /* 0x0000000f0200720c */ /* 0x001fda0003f06070 */
[----:B------:R-:W0:Y:S01]  /*0440*/  @!P0 LDC.64 R12, c[0x0][0x380] ;  /* 0x0000e000ff0c8b82 */ /* 0x000e220000000a00 */
[----:B------:R-:W-:Y:S01]  /*0450*/  @!P0 IMAD.IADD R5, R15, 0x1, R2 ;  /* 0x000000010f058824 */ /* 0x000fe200078e0202 */
[----:B------:R-:W2:Y:S03]  /*0460*/  @!P0 LDG.E R17, desc[UR4][R10.64] ;  /* 0x000000040a118981 */ /* 0x000ea6000c1e1900 */
[----:B0-----:R-:W-:-:S06]  /*0470*/  @!P0 IMAD.WIDE.U32 R12, R5, 0x4, R12 ;  /* 0x00000004050c8825 */ /* 0x001fcc00078e000c */
[----:B------:R-:W2:Y:S01]  /*0480*/  @!P0 LDG.E R12, desc[UR4][R12.64] ;  /* 0x000000040c0c8981 */ /* 0x000ea2000c1e1900 */
[----:B------:R-:W-:-:S04]  /*0490*/  VIADD R0, R3, 0xa ;  /* 0x0000000a03007836 */ /* 0x000fc80000000000 */
[----:B------:R-:W0:Y:S01]  /*04a0*/  I2F.F64.U32 R4, R0 ;  /* 0x0000000000047312 */ /* 0x000e220000201800 */
[----:B------:R-:W-:Y:S05]  /*04b0*/  @!P0 WARPSYNC.ALL ;  /* 0x0000000000008948 */ /* 0x000fea0003800000 */
[----:B0-----:R-:W-:-:S08]  /*04c0*/  DADD R4, -R4, 9 ;  /* 0x4022000004047429 */ /* 0x001fd00000000100 */
[----:B------:R-:W-:Y:S01]  /*04d0*/  DADD R28, R4, -1 ;  /* 0xbff00000041c7429 */ /* 0x000fe20000000000 */
[----:B------:R-:W-:Y:S01]  /*04e0*/  BSSY.RECONVERGENT B0, `(.L_x_4) ;  /* 0x0000008000007945 */ /* 0x000fe20003800200 */
[----:B------:R-:W-:-:S08]  /*04f0*/  MOV R0, 0x560 ;  /* 0x0000056000007802 */ /* 0x000fd00000000f00 */
[----:B------:R-:W-:Y:S02]  /*0500*/  IMAD.MOV.U32 R4, RZ, RZ, R28 ;  /* 0x000000ffff047224 */ /* 0x000fe400078e001c */
[----:B------:R-:W-:Y:S02]  /*0510*/  IMAD.MOV.U32 R5, RZ, RZ, R29 ;  /* 0x000000ffff057224 */ /* 0x000fe400078e001d */
[----:B--2---:R-:W-:-:S05]  /*0520*/  @!P0 IMAD.IADD R17, R12, 0x1, R17 ;  /* 0x000000010c118824 */ /* 0x004fca00078e0211 */
[----:B------:R0:W-:Y:S01]  /*0530*/  @!P0 STG.E desc[UR4][R10.64], R17 ;  /* 0x000000110a008986 */ /* 0x0001e2000c101904 */
[----:B------:R-:W-:Y:S06]  /*0540*/  @!P0 BAR.SYNC.DEFER_BLOCKING 0x0 ;  /* 0x0000000000008b1d */ /* 0x000fec0000010000 */
[----:B0-----:R-:W-:Y:S05]  /*0550*/  CALL.REL.NOINC `($_Z10reduction1Pii$__internal_accurate_pow) ;  /* 0x0000000000f47944 */ /* 0x001fea0003c00000 */
[----:B------:R-:W-:Y:S05]  /*0560*/  BSYNC.RECONVERGENT B0 ;  /* 0x0000000000007941 */ /* 0x000fea0003800200 */
.L_x_4:
[C---:B------:R-:W-:Y:S01]  /*0570*/  DADD R12, R28.reuse, 2 ;  /* 0x400000001c0c7429 */ /* 0x040fe20000000000 */
[----:B------:R-:W-:Y:S01]  /*0580*/  ISETP.GE.AND P1, PT, R29, RZ, PT ;  /* 0x000000ff1d00720c */ /* 0x000fe20003f26270 */
[----:B------:R-:W-:Y:S01]  /*0590*/  DSETP.NEU.AND P0, PT, |R28|, +INF , PT ;  /* 0x7ff000001c00742a */ /* 0x000fe20003f0d200 */
[----:B------:R-:W0:Y:S02]  /*05a0*/  I2F.F64.U32 R30, R30 ;  /* 0x0000001e001e7312 */ /* 0x000e240000201800 */
[----:B------:R-:W-:-:S04]  /*05b0*/  SEL R0, RZ, 0x7ff00000, !P1 ;  /* 0x7ff00000ff007807 */ /* 0x000fc80004800000 */
[----:B------:R-:W-:Y:S02]  /*05c0*/  FSEL R0, R0, R5, !P0 ;  /* 0x0000000500007208 */ /* 0x000fe40004000000 */
[----:B------:R-:W-:Y:S02]  /*05d0*/  LOP3.LUT R12, R13, 0x7ff00000, RZ, 0xc0, !PT ;  /* 0x7ff000000d0c7812 */ /* 0x000fe400078ec0ff */
[----:B------:R-:W-:Y:S01]  /*05e0*/  FSEL R13, R4, RZ, P0 ;  /* 0x000000ff040d7208 */ /* 0x000fe20000000000 */
[----:B------:R-:W-:Y:S01]  /*05f0*/  DSETP.NEU.AND P0, PT, R28, RZ, PT ;  /* 0x000000ff1c00722a */ /* 0x000fe20003f0d000 */
[----:B------:R-:W-:Y:S01]  /*0600*/  ISETP.NE.AND P1, PT, R12, 0x7ff00000, PT ;  /* 0x7ff000000c00780c */ /* 0x000fe20003f25270 */
[----:B0-----:R-:W-:-:S03]  /*0610*/  DADD R28, -R30, 9 ;  /* 0x402200001e1c7429 */ /* 0x001fc60000000100 */
[----:B------:R-:W-:Y:S02]  /*0620*/  FSEL R5, R0, R5, !P1 ;  /* 0x0000000500057208 */ /* 0x000fe40004800000 */
[----:B------:R-:W-:Y:S02]  /*0630*/  FSEL R4, R13, R4, !P1 ;  /* 0x000000040d047208 */ /* 0x000fe40004800000 */
[----:B------:R-:W-:Y:S02]  /*0640*/  FSEL R5, R5, 1.875, P0 ;  /* 0x3ff0000005057808 */ /* 0x000fe40000000000 */
[----:B------:R-:W-:Y:S01]  /*0650*/  FSEL R4, R4, RZ, P0 ;  /* 0x000000ff04047208 */ /* 0x000fe20000000000 */
[----:B------:R-:W-:-:S03]  /*0660*/  DADD R28, R28, -1 ;  /* 0xbff000001c1c7429 */ /* 0x000fc60000000000 */
        /* <DEDUP_REMOVED lines=11> */
.L_x_5:
[----:B------:R-:W-:Y:S01]  /*0720*/  BSSY.RECONVERGENT B0, `(.L_x_6) ;  /* 0x0000005000007945 */ /* 0x000fe20003800200 */
[----:B------:R-:W-:Y:S01]  /*0730*/  IMAD.MOV.U32 R4, RZ, RZ, R28 ;  /* 0x000000ffff047224 */ /* 0x000fe200078e001c */
[----:B------:R-:W-:Y:S01]  /*0740*/  MOV R0, 0x770 ;  /* 0x0000077000007802 */ /* 0x000fe20000000f00 */
[----:B------:R-:W-:-:S07]  /*0750*/  IMAD.MOV.U32 R5, RZ, RZ, R29 ;  /* 0x000000ffff057224 */ /* 0x000fce00078e001d */
[----:B0-----:R-:W-:Y:S05]  /*0760*/  CALL.REL.NOINC `($_Z10reduction1Pii$__internal_accurate_pow) ;  /* 0x0000000000707944 */ /* 0x001fea0003c00000 */
[----:B------:R-:W-:Y:S05]  /*0770*/  BSYNC.RECONVERGENT B0 ;  /* 0x0000000000007941 */ /* 0x000fea0003800200 */
.L_x_6:
        /* <DEDUP_REMOVED lines=24> */
.L_x_7:
[----:B------:R-:W-:Y:S01]  /*0900*/  DADD R8, R8, 4 ;  /* 0x4010000008087429 */ /* 0x000fe20000000000 */
[----:B------:R-:W-:Y:S01]  /*0910*/  VIADD R3, R3, 0x4 ;  /* 0x0000000403037836 */ /* 0x000fe20000000000 */
[----:B------:R-:W-:Y:S09]  /*0920*/  BRA `(.L_x_8) ;  /* 0xfffffff400d47947 */ /* 0x000ff2000383ffff */
        .type           $_Z10reduction1Pii$__internal_accurate_pow,@function
        .size           $_Z10reduction1Pii$__internal_accurate_pow,(.L_x_11 - $_Z10reduction1Pii$__internal_accurate_pow)
$_Z10reduction1Pii$__internal_accurate_pow:
[----:B------:R-:W0:Y:S01]  /*0930*/  MUFU.RCP64H R13, 2 ;  /* 0x40000000000d7908 */ /* 0x000e220000001800 */
[----:B------:R-:W-:Y:S01]  /*0940*/  IMAD.MOV.U32 R14, RZ, RZ, 0x0 ;  /* 0x00000000ff0e7424 */ /* 0x000fe200078e00ff */
[----:B------:R-:W-:Y:S01]  /*0950*/  UMOV UR6, 0x7d2cafe2 ;  /* 0x7d2cafe200067882 */ /* 0x000fe20000000000 */
[----:B------:R-:W-:Y:S01]  /*0960*/  IMAD.MOV.U32 R15, RZ, RZ, 0x40000000 ;  /* 0x40000000ff0f7424 */ /* 0x000fe200078e00ff */
[----:B------:R-:W-:Y:S01]  /*0970*/  UMOV UR7, 0x3eb0f5ff ;  /* 0x3eb0f5ff00077882 */ /* 0x000fe20000000000 */
[----:B------:R-:W-:Y:S02]  /*0980*/  IMAD.MOV.U32 R12, RZ, RZ, RZ ;  /* 0x000000ffff0c7224 */ /* 0x000fe400078e00ff */
[----:B------:R-:W-:Y:S02]  /*0990*/  IMAD.MOV.U32 R16, RZ, RZ, 0x41ad3b5a ;  /* 0x41ad3b5aff107424 */ /* 0x000fe400078e00ff */
[----:B------:R-:W-:Y:S02]  /*09a0*/  IMAD.MOV.U32 R17, RZ, RZ, 0x3ed0f5d2 ;  /* 0x3ed0f5d2ff117424 */ /* 0x000fe400078e00ff */
[----:B0-----:R-:W-:-:S08]  /*09b0*/  DFMA R14, R12, -R14, 1 ;  /* 0x3ff000000c0e742b */ /* 0x001fd0000000080e */
[----:B------:R-:W-:-:S08]  /*09c0*/  DFMA R14, R14, R14, R14 ;  /* 0x0000000e0e0e722b */ /* 0x000fd0000000000e */
[----:B------:R-:W-:-:S08]  /*09d0*/  DFMA R12, R12, R14, R12 ;  /* 0x0000000e0c0c722b */ /* 0x000fd0000000000c */
[----:B------:R-:W-:-:S08]  /*09e0*/  DMUL R14, RZ, R12 ;  /* 0x0000000cff0e7228 */ /* 0x000fd00000000000 */
[----:B------:R-:W-:-:S08]  /*09f0*/  DFMA R14, RZ, R12, R14 ;  /* 0x0000000cff0e722b */ /* 0x000fd0000000000e */
[CC--:B------:R-:W-:Y:S02]  /*0a00*/  DMUL R20, R14.reuse, R14.reuse ;  /* 0x0000000e0e147228 */ /* 0x0c0fe40000000000 */
[----:B------:R-:W-:-:S06]  /*0a10*/  DMUL R24, R14, R14 ;  /* 0x0000000e0e187228 */ /* 0x000fcc0000000000 */
[----:B------:R-:W-:Y:S01]  /*0a20*/  DFMA R16, R20, UR6, R16 ;  /* 0x0000000614107c2b */ /* 0x000fe20008000010 */
[----:B------:R-:W-:Y:S01]  /*0a30*/  UMOV UR6, 0x75488a3f ;  /* 0x75488a3f00067882 */ /* 0x000fe20000000000 */
[----:B------:R-:W-:-:S06]  /*0a40*/  UMOV UR7, 0x3ef3b20a ;  /* 0x3ef3b20a00077882 */ /* 0x000fcc0000000000 */
[----:B------:R-:W-:Y:S01]  /*0a50*/  DFMA R16, R20, R16, UR6 ;  /* 0x0000000614107e2b */ /* 0x000fe20008000010 */
        /* <DEDUP_REMOVED lines=14> */
[----:B------:R-:W-:-:S08]  /*0b40*/  DFMA R16, R20, R22, UR6 ;  /* 0x0000000614107e2b */ /* 0x000fd00008000016 */
[----:B------:R-:W-:Y:S01]  /*0b50*/  DADD R18, -R16, UR6 ;  /* 0x0000000610127e29 */ /* 0x000fe20008000100 */
[----:B------:R-:W-:Y:S01]  /*0b60*/  UMOV UR6, 0xb9e7b0 ;  /* 0x00b9e7b000067882 */ /* 0x000fe20000000000 */
[----:B------:R-:W-:-:S06]  /*0b70*/  UMOV UR7, 0x3c46a4cb ;  /* 0x3c46a4cb00077882 */ /* 0x000fcc0000000000 */
[----:B------:R-:W-:Y:S02]  /*0b80*/  DFMA R22, R20, R22, R18 ;  /* 0x000000161416722b */ /* 0x000fe40000000012 */
[----:B------:R-:W-:-:S06]  /*0b90*/  DADD R18, RZ, -R14 ;  /* 0x00000000ff127229 */ /* 0x000fcc000000080e */
[----:B------:R-:W-:Y:S01]  /*0ba0*/  DADD R22, R22, -UR6 ;  /* 0x8000000616167e29 */ /* 0x000fe20008000000 */
[----:B------:R-:W-:Y:S01]  /*0bb0*/  UMOV UR6, 0x0 ;  /* 0x0000000000067882 */ /* 0x000fe20000000000 */
[----:B------:R-:W-:Y:S01]  /*0bc0*/  DADD R18, R18, R18 ;  /* 0x0000000012127229 */ /* 0x000fe20000000012 */
[----:B------:R-:W-:-:S07]  /*0bd0*/  UMOV UR7, 0x3ff00000 ;  /* 0x3ff0000000077882 */ /* 0x000fce0000000000 */
[----:B------:R-:W-:-:S08]  /*0be0*/  DFMA R18, RZ, -R14, R18 ;  /* 0x8000000eff12722b */ /* 0x000fd00000000012 */
[----:B------:R-:W-:Y:S02]  /*0bf0*/  DMUL R12, R12, R18 ;  /* 0x000000120c0c7228 */ /* 0x000fe40000000000 */
[----:B------:R-:W-:-:S08]  /*0c00*/  DFMA R18, R14, R14, -R24 ;  /* 0x0000000e0e12722b */ /* 0x000fd00000000818 */
[----:B------:R-:W-:Y:S02]  /*0c10*/  VIADD R21, R13, 0x100000 ;  /* 0x001000000d157836 */ /* 0x000fe40000000000 */
[----:B------:R-:W-:-:S06]  /*0c20*/  IMAD.MOV.U32 R20, RZ, RZ, R12 ;  /* 0x000000ffff147224 */ /* 0x000fcc00078e000c */
[C---:B------:R-:W-:Y:S02]  /*0c30*/  DFMA R20, R14.reuse, R20, R18 ;  /* 0x000000140e14722b */ /* 0x040fe40000000012 */
[----:B------:R-:W-:-:S08]  /*0c40*/  DMUL R18, R14, R24 ;  /* 0x000000180e127228 */ /* 0x000fd00000000000 */
[----:B------:R-:W-:-:S08]  /*0c50*/  DFMA R26, R14, R24, -R18 ;  /* 0x000000180e1a722b */ /* 0x000fd00000000812 */
[----:B------:R-:W-:Y:S02]  /*0c60*/  DFMA R26, R12, R24, R26 ;  /* 0x000000180c1a722b */ /* 0x000fe4000000001a */
[----:B------:R-:W-:-:S06]  /*0c70*/  DADD R24, R16, R22 ;  /* 0x0000000010187229 */ /* 0x000fcc0000000016 */
[----:B------:R-:W-:Y:S02]  /*0c80*/  DFMA R20, R14, R20, R26 ;  /* 0x000000140e14722b */ /* 0x000fe4000000001a */
[----:B------:R-:W-:-:S08]  /*0c90*/  DADD R26, R16, -R24 ;  /* 0x00000000101a7229 */ /* 0x000fd00000000818 */
[----:B------:R-:W-:Y:S02]  /*0ca0*/  DADD R26, R22, R26 ;  /* 0x00000000161a7229 */ /* 0x000fe4000000001a */
[----:B------:R-:W-:-:S08]  /*0cb0*/  DMUL R22, R24, R18 ;  /* 0x0000001218167228 */ /* 0x000fd00000000000 */
[----:B------:R-:W-:-:S08]  /*0cc0*/  DFMA R16, R24, R18, -R22 ;  /* 0x000000121810722b */ /* 0x000fd00000000816 */
[----:B------:R-:W-:-:S08]  /*0cd0*/  DFMA R16, R24, R20, R16 ;  /* 0x000000141810722b */ /* 0x000fd00000000010 */
[----:B------:R-:W-:-:S08]  /*0ce0*/  DFMA R26, R26, R18, R16 ;  /* 0x000000121a1a722b */ /* 0x000fd00000000010 */
[----:B------:R-:W-:-:S08]  /*0cf0*/  DADD R18, R22, R26 ;  /* 0x0000000016127229 */ /* 0x000fd0000000001a */
[--C-:B------:R-:W-:Y:S02]  /*0d00*/  DADD R16, R14, R18.reuse ;  /* 0x000000000e107229 */ /* 0x100fe40000000012 */
[----:B------:R-:W-:-:S06]  /*0d10*/  DADD R22, R22, -R18 ;  /* 0x0000000016167229 */ /* 0x000fcc0000000812 */
[----:B------:R-:W-:Y:S02]  /*0d20*/  DADD R14, R14, -R16 ;  /* 0x000000000e0e7229 */ /* 0x000fe40000000810 */
[----:B------:R-:W-:-:S06]  /*0d30*/  DADD R22, R26, R22 ;  /* 0x000000001a167229 */ /* 0x000fcc0000000016 */
[----:B------:R-:W-:-:S08]  /*0d40*/  DADD R14, R18, R14 ;  /* 0x00000000120e7229 */ /* 0x000fd0000000000e */
[----:B------:R-:W-:-:S08]  /*0d50*/  DADD R14, R22, R14 ;  /* 0x00000000160e7229 */ /* 0x000fd0000000000e */
[----:B------:R-:W-:Y:S01]  /*0d60*/  DADD R20, R12, R14 ;  /* 0x000000000c147229 */ /* 0x000fe2000000000e */
[----:B------:R-:W-:Y:S02]  /*0d70*/  IMAD.MOV.U32 R12, RZ, RZ, -0x105c611 ;  /* 0xfefa39efff0c7424 */ /* 0x000fe400078e00ff */
[----:B------:R-:W-:Y:S02]  /*0d80*/  IMAD.MOV.U32 R13, RZ, RZ, 0x3fe62e42 ;  /* 0x3fe62e42ff0d7424 */ /* 0x000fe400078e00ff */
[----:B------:R-:W-:-:S03]  /*0d90*/  IMAD.MOV.U32 R14, RZ, RZ, -0x105c611 ;  /* 0xfefa39efff0e7424 */ /* 0x000fc600078e00ff */
[----:B------:R-:W-:Y:S01]  /*0da0*/  DADD R18, R16, R20 ;  /* 0x0000000010127229 */ /* 0x000fe20000000014 */
[----:B------:R-:W-:-:S07]  /*0db0*/  IMAD.MOV.U32 R15, RZ, RZ, 0x3fe62e42 ;  /* 0x3fe62e42ff0f7424 */ /* 0x000fce00078e00ff */
[--C-:B------:R-:W-:Y:S02]  /*0dc0*/  DFMA R12, R12, UR6, R18.reuse ;  /* 0x000000060c0c7c2b */ /* 0x100fe40008000012 */
[----:B------:R-:W-:-:S06]  /*0dd0*/  DADD R22, R16, -R18 ;  /* 0x0000000010167229 */ /* 0x000fcc0000000812 */
[----:B------:R-:W-:Y:S02]  /*0de0*/  DFMA R16, -R14, 1, R12 ;  /* 0x3ff000000e10782b */ /* 0x000fe4000000010c */
[----:B------:R-:W-:Y:S01]  /*0df0*/  DADD R22, R20, R22 ;  /* 0x0000000014167229 */ /* 0x000fe20000000016 */
[----:B------:R-:W-:-:S05]  /*0e00*/  LOP3.LUT R20, R5, 0xff0fffff, RZ, 0xc0, !PT ;  /* 0xff0fffff05147812 */ /* 0x000fca00078ec0ff */
[----:B------:R-:W-:Y:S01]  /*0e10*/  DADD R16, -R18, R16 ;  /* 0x0000000012107229 */ /* 0x000fe20000000110 */
[----:B------:R-:W-:Y:S02]  /*0e20*/  IMAD.MOV.U32 R18, RZ, RZ, 0x3b39803f ;  /* 0x3b39803fff127424 */ /* 0x000fe400078e00ff */
[----:B------:R-:W-:-:S05]  /*0e30*/  IMAD.MOV.U32 R19, RZ, RZ, 0x3c7abc9e ;  /* 0x3c7abc9eff137424 */ /* 0x000fca00078e00ff */
[----:B------:R-:W-:-:S08]  /*0e40*/  DADD R16, R22, -R16 ;  /* 0x0000000016107229 */ /* 0x000fd00000000810 */
[----:B------:R-:W-:Y:S01]  /*0e50*/  DFMA R18, R18, UR6, R16 ;  /* 0x0000000612127c2b */ /* 0x000fe20008000010 */
[----:B------:R-:W-:Y:S01]  /*0e60*/  UMOV UR6, 0x3b39803f ;  /* 0x3b39803f00067882 */ /* 0x000fe20000000000 */
[----:B------:R-:W-:Y:S01]  /*0e70*/  IMAD.SHL.U32 R16, R5, 0x2, RZ ;  /* 0x0000000205107824 */ /* 0x000fe200078e00ff */
[----:B------:R-:W-:-:S04]  /*0e80*/  UMOV UR7, 0x3c7abc9e ;  /* 0x3c7abc9e00077882 */ /* 0x000fc80000000000 */
[----:B------:R-:W-:Y:S01]  /*0e90*/  ISETP.GT.U32.AND P0, PT, R16, -0x2000001, PT ;  /* 0xfdffffff1000780c */ /* 0x000fe20003f04070 */
[----:B------:R-:W-:-:S03]  /*0ea0*/  DADD R16, R12, R18 ;  /* 0x000000000c107229 */ /* 0x000fc60000000012 */
[----:B------:R-:W-:Y:S01]  /*0eb0*/  SEL R21, R20, R5, P0 ;  /* 0x0000000514157207 */ /* 0x000fe20000000000 */
[----:B------:R-:W-:-:S04]  /*0ec0*/  IMAD.MOV.U32 R20, RZ, RZ, R4 ;  /* 0x000000ffff147224 */ /* 0x000fc800078e0004 */
[----:B------:R-:W-:Y:S02]  /*0ed0*/  DADD R12, R12, -R16 ;  /* 0x000000000c0c7229 */ /* 0x000fe40000000810 */
[----:B------:R-:W-:-:S06]  /*0ee0*/  DMUL R4, R16, R20 ;  /* 0x0000001410047228 */ /* 0x000fcc0000000000 */
[----:B------:R-:W-:Y:S02]  /*0ef0*/  DADD R12, R18, R12 ;  /* 0x00000000120c7229 */ /* 0x000fe4000000000c */
[----:B------:R-:W-:-:S08]  /*0f00*/  DFMA R16, R16, R20, -R4 ;  /* 0x000000141010722b */ /* 0x000fd00000000804 */
[----:B------:R-:W-:Y:S01]  /*0f10*/  DFMA R20, R12, R20, R16 ;  /* 0x000000140c14722b */ /* 0x000fe20000000010 */
[----:B------:R-:W-:Y:S02]  /*0f20*/  IMAD.MOV.U32 R12, RZ, RZ, 0x652b82fe ;  /* 0x652b82feff0c7424 */ /* 0x000fe400078e00ff */
[----:B------:R-:W-:-:S05]  /*0f30*/  IMAD.MOV.U32 R13, RZ, RZ, 0x3ff71547 ;  /* 0x3ff71547ff0d7424 */ /* 0x000fca00078e00ff */
[----:B------:R-:W-:-:S08]  /*0f40*/  DADD R16, R4, R20 ;  /* 0x0000000004107229 */ /* 0x000fd00000000014 */
[----:B------:R-:W-:Y:S02]  /*0f50*/  DFMA R12, R16, R12, 6.75539944105574400000e+15 ;  /* 0x43380000100c742b */ /* 0x000fe4000000000c */
[----:B------:R-:W-:Y:S01]  /*0f60*/  FSETP.GEU.AND P0, PT, |R17|, 4.1917929649353027344, PT ;  /* 0x4086232b1100780b */ /* 0x000fe20003f0e200 */
[----:B------:R-:W-:-:S05]  /*0f70*/  DADD R4, R4, -R16 ;  /* 0x0000000004047229 */ /* 0x000fca0000000810 */
[----:B------:R-:W-:-:S03]  /*0f80*/  DADD R18, R12, -6.75539944105574400000e+15 ;  /* 0xc33800000c127429 */ /* 0x000fc60000000000 */
[----:B------:R-:W-:-:S05]  /*0f90*/  DADD R20, R20, R4 ;  /* 0x0000000014147229 */ /* 0x000fca0000000004 */
[----:B------:R-:W-:-:S08]  /*0fa0*/  DFMA R14, R18, -R14, R16 ;  /* 0x8000000e120e722b */ /* 0x000fd00000000010 */
[----:B------:R-:W-:Y:S01]  /*0fb0*/  DFMA R14, R18, -UR6, R14 ;  /* 0x80000006120e7c2b */ /* 0x000fe2000800000e */
[----:B------:R-:W-:Y:S01]  /*0fc0*/  UMOV UR6, 0x69ce2bdf ;  /* 0x69ce2bdf00067882 */ /* 0x000fe20000000000 */
[----:B------:R-:W-:Y:S01]  /*0fd0*/  IMAD.MOV.U32 R18, RZ, RZ, -0x35dec16 ;  /* 0xfca213eaff127424 */ /* 0x000fe200078e00ff */
[----:B------:R-:W-:Y:S01]  /*0fe0*/  UMOV UR7, 0x3e5ade15 ;  /* 0x3e5ade1500077882 */ /* 0x000fe20000000000 */
[----:B------:R-:W-:-:S06]  /*0ff0*/  IMAD.MOV.U32 R19, RZ, RZ, 0x3e928af3 ;  /* 0x3e928af3ff137424 */ /* 0x000fcc00078e00ff */
        /* <DEDUP_REMOVED lines=25> */
[----:B------:R-:W-:-:S08]  /*1190*/  DFMA R18, R14, R18, 1 ;  /* 0x3ff000000e12742b */ /* 0x000fd00000000012 */
[----:B------:R-:W-:-:S10]  /*11a0*/  DFMA R14, R14, R18, 1 ;  /* 0x3ff000000e0e742b */ /* 0x000fd40000000012 */
[----:B------:R-:W-:Y:S02]  /*11b0*/  IMAD R5, R12, 0x100000, R15 ;  /* 0x001000000c057824 */ /* 0x000fe400078e020f */
[----:B------:R-:W-:Y:S01]  /*11c0*/  IMAD.MOV.U32 R4, RZ, RZ, R14 ;  /* 0x000000ffff047224 */ /* 0x000fe200078e000e */
[----:B------:R-:W-:Y:S06]  /*11d0*/  @!P0 BRA `(.L_x_9) ;  /* 0x0000000000308947 */ /* 0x000fec0003800000 */
[----:B------:R-:W-:Y:S01]  /*11e0*/  FSETP.GEU.AND P1, PT, |R17|, 4.2275390625, PT ;  /* 0x408748001100780b */ /* 0x000fe20003f2e200 */
[C---:B------:R-:W-:Y:S02]  /*11f0*/  DADD R18, R16.reuse, +INF ;  /* 0x7ff0000010127429 */ /* 0x040fe40000000000 */
[----:B------:R-:W-:-:S08]  /*1200*/  DSETP.GEU.AND P0, PT, R16, RZ, PT ;  /* 0x000000ff1000722a */ /* 0x000fd00003f0e000 */
[----:B------:R-:W-:Y:S02]  /*1210*/  FSEL R5, R19, RZ, P0 ;  /* 0x000000ff13057208 */ /* 0x000fe40000000000 */
[----:B------:R-:W-:-:S04]  /*1220*/  @!P1 LEA.HI R4, R12, R12, RZ, 0x1 ;  /* 0x0000000c0c049211 */ /* 0x000fc800078f08ff */
[----:B------:R-:W-:Y:S02]  /*1230*/  @!P1 SHF.R.S32.HI R13, RZ, 0x1, R4 ;  /* 0x00000001ff0d9819 */ /* 0x000fe40000011404 */
[----:B------:R-:W-:-:S03]  /*1240*/  FSEL R4, R18, RZ, P0 ;  /* 0x000000ff12047208 */ /* 0x000fc60000000000 */
[----:B------:R-:W-:Y:S02]  /*1250*/  @!P1 IMAD.IADD R12, R12, 0x1, -R13 ;  /* 0x000000010c0c9824 */ /* 0x000fe400078e0a0d */
[----:B------:R-:W-:-:S03]  /*1260*/  @!P1 IMAD R15, R13, 0x100000, R15 ;  /* 0x001000000d0f9824 */ /* 0x000fc600078e020f */
[----:B------:R-:W-:Y:S01]  /*1270*/  @!P1 LEA R13, R12, 0x3ff00000, 0x14 ;  /* 0x3ff000000c0d9811 */ /* 0x000fe200078ea0ff */
[----:B------:R-:W-:-:S06]  /*1280*/  @!P1 IMAD.MOV.U32 R12, RZ, RZ, RZ ;  /* 0x000000ffff0c9224 */ /* 0x000fcc00078e00ff */
[----:B------:R-:W-:-:S11]  /*1290*/  @!P1 DMUL R4, R14, R12 ;  /* 0x0000000c0e049228 */ /* 0x000fd60000000000 */
.L_x_9:
[----:B------:R-:W-:Y:S01]  /*12a0*/  DFMA R20, R20, R4, R4 ;  /* 0x000000041414722b */ /* 0x000fe20000000004 */
[----:B------:R-:W-:Y:S01]  /*12b0*/  IMAD.MOV.U32 R12, RZ, RZ, R0 ;  /* 0x000000ffff0c7224 */ /* 0x000fe200078e0000 */
[----:B------:R-:W-:Y:S01]  /*12c0*/  DSETP.NEU.AND P0, PT, |R4|, +INF , PT ;  /* 0x7ff000000400742a */ /* 0x000fe20003f0d200 */
[----:B------:R-:W-:-:S07]  /*12d0*/  IMAD.MOV.U32 R13, RZ, RZ, 0x0 ;  /* 0x00000000ff0d7424 */ /* 0x000fce00078e00ff */
[----:B------:R-:W-:Y:S02]  /*12e0*/  FSEL R4, R4, R20, !P0 ;  /* 0x0000001404047208 */ /* 0x000fe40004000000 */
[----:B------:R-:W-:Y:S01]  /*12f0*/  FSEL R5, R5, R21, !P0 ;  /* 0x0000001505057208 */ /* 0x000fe20004000000 */
[----:B------:R-:W-:Y:S06]  /*1300*/  RET.REL.NODEC R12 `(_Z10reduction1Pii) ;  /* 0xffffffec0c3c7950 */ /* 0x000fec0003c3ffff */
.L_x_10:
        /* <DEDUP_REMOVED lines=15> */
.L_x_11:


//--------------------- .nv.shared.reserved.0     --------------------------
	.section	.nv.shared.reserved.0,"aw",@nobits
	.weak		__nv_reservedSMEM_offset_0_alias
	.size		__nv_reservedSMEM_offset_0_alias, 0, 64
	.other		__nv_reservedSMEM_offset_0_alias,@"STO_CUDA_RESERVED_SHARED STV_DEFAULT"
__nv_reservedSMEM_offset_0_alias:
	.zero		0
	.zero		64


//--------------------- .nv.constant0._Z10reduction2Pii --------------------------
	.section	.nv.constant0._Z10reduction2Pii,"a",@progbits
	.sectionflags	@""
	.align	4
.nv.constant0._Z10reduction2Pii:
	.zero		908


//--------------------- .nv.constant0._Z10reduction1Pii --------------------------
	.section	.nv.constant0._Z10reduction1Pii,"a",@progbits
	.sectionflags	@""
	.align	4
.nv.constant0._Z10reduction1Pii:
	.zero		908


//--------------------- SYMBOLS --------------------------

	.type		.nv.reservedSmem.offset0,@object
	.size		.nv.reservedSmem.offset0,0x4
